	.headerflags	@"EF_CUDA_TEXMODE_UNIFIED EF_CUDA_64BIT_ADDRESS EF_CUDA_ACCELERATORS EF_CUDA_SM90 EF_CUDA_VIRTUAL_SM(EF_CUDA_SM90)"
	.elftype	@"ET_EXEC"


//--------------------- .nv.info                  --------------------------
	.section	.nv.info,"",@"SHT_CUDA_INFO"
	.align	4


	//----- nvinfo : EIATTR_REGCOUNT
	.align		4
        /*0000*/ 	.byte	0x04, 0x2f
        /*0002*/ 	.short	(.L_1 - .L_0)
	.align		4
.L_0:
        /*0004*/ 	.word	index@(triton_poi_fused_add_1)
        /*0008*/ 	.word	0x0000000c


	//----- nvinfo : EIATTR_MIN_STACK_SIZE
	.align		4
.L_1:
        /*000c*/ 	.byte	0x04, 0x12
        /*000e*/ 	.short	(.L_3 - .L_2)
	.align		4
.L_2:
        /*0010*/ 	.word	index@(triton_poi_fused_add_1)
        /*0014*/ 	.word	0x00000000


	//----- nvinfo : EIATTR_FRAME_SIZE
	.align		4
.L_3:
        /*0018*/ 	.byte	0x04, 0x11
        /*001a*/ 	.short	(.L_5 - .L_4)
	.align		4
.L_4:
        /*001c*/ 	.word	index@(triton_poi_fused_add_1)
        /*0020*/ 	.word	0x00000000


	//----- nvinfo : EIATTR_MIN_STACK_SIZE
	.align		4
.L_5:
        /*0024*/ 	.byte	0x04, 0x12
        /*0026*/ 	.short	(.L_7 - .L_6)
	.align		4
.L_6:
        /*0028*/ 	.word	index@(triton_poi_fused_add_1)
        /*002c*/ 	.word	0x00000000
.L_7:


//--------------------- .nv.info.triton_poi_fused_add_1 --------------------------
	.section	.nv.info.triton_poi_fused_add_1,"",@"SHT_CUDA_INFO"
	.sectionflags	@""
	.align	4


	//----- nvinfo : EIATTR_CUDA_API_VERSION
	.align		4
        /*0000*/ 	.byte	0x04, 0x37
        /*0002*/ 	.short	(.L_9 - .L_8)
.L_8:
        /*0004*/ 	.word	0x0000007c


	//----- nvinfo : EIATTR_KPARAM_INFO
	.align		4
.L_9:
        /*0008*/ 	.byte	0x04, 0x17
        /*000a*/ 	.short	(.L_11 - .L_10)
.L_10:
        /*000c*/ 	.word	0x00000000
        /*0010*/ 	.short	0x0002
        /*0012*/ 	.short	0x0010
        /*0014*/ 	.byte	0x00, 0xf0, 0x11, 0x00


	//----- nvinfo : EIATTR_KPARAM_INFO
	.align		4
.L_11:
        /*0018*/ 	.byte	0x04, 0x17
        /*001a*/ 	.short	(.L_13 - .L_12)
.L_12:
        /*001c*/ 	.word	0x00000000
        /*0020*/ 	.short	0x0001
        /*0022*/ 	.short	0x0008
        /*0024*/ 	.byte	0x00, 0xf4, 0x21, 0x00


	//----- nvinfo : EIATTR_KPARAM_INFO
	.align		4
.L_13:
        /*0028*/ 	.byte	0x04, 0x17
        /*002a*/ 	.short	(.L_15 - .L_14)
.L_14:
        /*002c*/ 	.word	0x00000000
        /*0030*/ 	.short	0x0000
        /*0032*/ 	.short	0x0000
        /*0034*/ 	.byte	0x00, 0xf4, 0x21, 0x00


	//----- nvinfo : EIATTR_SPARSE_MMA_MASK
	.align		4
.L_15:
        /*0038*/ 	.byte	0x03, 0x50
        /*003a*/ 	.short	0x0000


	//----- nvinfo : EIATTR_MAXREG_COUNT
	.align		4
        /*003c*/ 	.byte	0x03, 0x1b
        /*003e*/ 	.short	0x00ff


	//----- nvinfo : EIATTR_EXIT_INSTR_OFFSETS
	.align		4
        /*0040*/ 	.byte	0x04, 0x1c
        /*0042*/ 	.short	(.L_17 - .L_16)


	//   ....[0]....
.L_16:
        /*0044*/ 	.word	0x00000170


	//   ....[1]....
        /*0048*/ 	.word	0x00000190


	//----- nvinfo : EIATTR_REQNTID
	.align		4
.L_17:
        /*004c*/ 	.byte	0x04, 0x10
        /*004e*/ 	.short	(.L_19 - .L_18)
.L_18:
        /*0050*/ 	.word	0x00000080
        /*0054*/ 	.word	0x00000001
        /*0058*/ 	.word	0x00000001


	//----- nvinfo : EIATTR_CBANK_PARAM_SIZE
	.align		4
.L_19:
        /*005c*/ 	.byte	0x03, 0x19
        /*005e*/ 	.short	0x0014


	//----- nvinfo : EIATTR_PARAM_CBANK
	.align		4
        /*0060*/ 	.byte	0x04, 0x0a
        /*0062*/ 	.short	(.L_21 - .L_20)
	.align		4
.L_20:
        /*0064*/ 	.word	index@(.nv.constant0.triton_poi_fused_add_1)
        /*0068*/ 	.short	0x0210
        /*006a*/ 	.short	0x0014


	//----- nvinfo : EIATTR_SW_WAR
	.align		4
.L_21:
        /*006c*/ 	.byte	0x04, 0x36
        /*006e*/ 	.short	(.L_23 - .L_22)
.L_22:
        /*0070*/ 	.word	0x00000008
.L_23:


//--------------------- .nv.callgraph             --------------------------
	.section	.nv.callgraph,"",@"SHT_CUDA_CALLGRAPH"
	.align	4
	.sectionentsize	8
	.align		4
        /*0000*/ 	.word	0x00000000
	.align		4
        /*0004*/ 	.word	0xffffffff
	.align		4
        /*0008*/ 	.word	0x00000000
	.align		4
        /*000c*/ 	.word	0xfffffffe
	.align		4
        /*0010*/ 	.word	0x00000000
	.align		4
        /*0014*/ 	.word	0xfffffffd
	.align		4
        /*0018*/ 	.word	0x00000000
	.align		4
        /*001c*/ 	.word	0xfffffffc


//--------------------- .text.triton_poi_fused_add_1 --------------------------
	.section	.text.triton_poi_fused_add_1,"ax",@progbits
	.align	128
        .global         triton_poi_fused_add_1
        .type           triton_poi_fused_add_1,@function
        .size           triton_poi_fused_add_1,(.L_x_1 - triton_poi_fused_add_1)
        .other          triton_poi_fused_add_1,@"STO_CUDA_ENTRY STV_DEFAULT"
triton_poi_fused_add_1:
.text.triton_poi_fused_add_1:
[----:B------:R-:W0:Y:S02]  /*0000*/  LDC R1, c[0x0][0x28] ;  /* 0x00000a00ff017b82 */ /* 0x000e240000000800 */
[----:B------:R-:W1:Y:S01]  /*0010*/  S2R R0, SR_TID.X ;  /* 0x0000000000007919 */ /* 0x000e620000002100 */
[----:B------:R-:W2:Y:S01]  /*0020*/  LDC.64 R2, c[0x0][0x210] ;  /* 0x00008400ff027b82 */ /* 0x000ea20000000a00 */
[----:B------:R-:W-:Y:S01]  /*0030*/  ULDC.64 UR4, c[0x0][0x208] ;  /* 0x0000820000047ab9 */ /* 0x000fe20000000a00 */
[----:B------:R-:W3:Y:S06]  /*0040*/  S2R R7, SR_CTAID.X ;  /* 0x0000000000077919 */ /* 0x000eec0000002500 */
[----:B------:R-:W4:Y:S01]  /*0050*/  LDC.64 R4, c[0x0][0x218] ;  /* 0x00008600ff047b82 */ /* 0x000f220000000a00 */
[----:B-1----:R-:W-:Y:S01]  /*0060*/  IMAD.SHL.U32 R0, R0, 0x2, RZ ;  /* 0x0000000200007824 */ /* 0x002fe200078e00ff */
[----:B---3--:R-:W-:-:S04]  /*0070*/  SHF.R.S32.HI R6, RZ, 0x17, R7 ;  /* 0x00000017ff067819 */ /* 0x008fc80000011407 */
[----:B------:R-:W-:-:S05]  /*0080*/  LOP3.LUT R0, R0, 0xfe, RZ, 0xc0, !PT ;  /* 0x000000fe00007812 */ /* 0x000fca00078ec0ff */
[----:B------:R-:W-:Y:S01]  /*0090*/  IMAD R7, R7, 0x100, R0 ;  /* 0x0000010007077824 */ /* 0x000fe200078e0200 */
[----:B------:R-:W-:-:S03]  /*00a0*/  SGXT R0, R6, 0x1 ;  /* 0x000000010600781a */ /* 0x000fc60000000200 */
[C---:B--2---:R-:W-:Y:S01]  /*00b0*/  IMAD.WIDE R2, R7.reuse, 0x4, R2 ;  /* 0x0000000407027825 */ /* 0x044fe200078e0202 */
[----:B------:R-:W-:Y:S02]  /*00c0*/  LEA.HI R0, R0, R7, RZ, 0x2 ;  /* 0x0000000700007211 */ /* 0x000fe400078f10ff */
[----:B------:R-:W-:Y:S02]  /*00d0*/  ISETP.GE.AND P0, PT, R7, 0x100, PT ;  /* 0x000001000700780c */ /* 0x000fe40003f06270 */
[----:B------:R-:W-:-:S05]  /*00e0*/  LOP3.LUT R0, R0, 0xfffffffc, RZ, 0xc0, !PT ;  /* 0xfffffffc00007812 */ /* 0x000fca00078ec0ff */
[----:B------:R-:W-:Y:S01]  /*00f0*/  IMAD.IADD R9, R7, 0x1, -R0 ;  /* 0x0000000107097824 */ /* 0x000fe200078e0a00 */
[----:B------:R-:W-:-:S03]  /*0100*/  CS2R R6, SRZ ;  /* 0x0000000000067805 */ /* 0x000fc6000001ff00 */
[----:B----4-:R-:W-:Y:S01]  /*0110*/  IMAD.WIDE R4, R9, 0x4, R4 ;  /* 0x0000000409047825 */ /* 0x010fe200078e0204 */
[----:B------:R-:W-:Y:S02]  /*0120*/  CS2R R8, SRZ ;  /* 0x0000000000087805 */ /* 0x000fe4000001ff00 */
[----:B------:R-:W2:Y:S04]  /*0130*/  @!P0 LDG.E.64 R6, desc[UR4][R2.64] ;  /* 0x0000000402068981 */ /* 0x000ea8000c1e1b00 */
[----:B------:R-:W2:Y:S02]  /*0140*/  @!P0 LDG.E.EL.64 R8, desc[UR4][R4.64+0x20] ;  /* 0x0000200404088981 */ /* 0x000ea4000c2e1b00 */
[----:B--2---:R-:W-:Y:S01]  /*0150*/  FADD R6, R8, R6 ;  /* 0x0000000608067221 */ /* 0x004fe20000000000 */
[----:B------:R-:W-:Y:S01]  /*0160*/  FADD R7, R9, R7 ;  /* 0x0000000709077221 */ /* 0x000fe20000000000 */
[----:B------:R-:W-:Y:S06]  /*0170*/  @P0 EXIT ;  /* 0x000000000000094d */ /* 0x000fec0003800000 */
[----:B------:R-:W-:Y:S01]  /*0180*/  STG.E.64 desc[UR4][R2.64], R6 ;  /* 0x0000000602007986 */ /* 0x000fe2000c101b04 */
[----:B------:R-:W-:Y:S05]  /*0190*/  EXIT ;  /* 0x000000000000794d */ /* 0x000fea0003800000 */
.L_x_0:
[----:B------:R-:W-:-:S00]  /*01a0*/  BRA `(.L_x_0) ;  /* 0xfffffffc00fc7947 */ /* 0x000fc0000383ffff */
[----:B------:R-:W-:-:S00]  /*01b0*/  NOP ;  /* 0x0000000000007918 */ /* 0x000fc00000000000 */
        /* <DEDUP_REMOVED lines=12> */
.L_x_1:


//--------------------- .nv.constant0.triton_poi_fused_add_1 --------------------------
	.section	.nv.constant0.triton_poi_fused_add_1,"a",@progbits
	.sectionflags	@""
	.align	4
.nv.constant0.triton_poi_fused_add_1:
	.zero		548
